//
// Generated by NVIDIA NVVM Compiler
//
// Compiler Build ID: CL-36424714
// Cuda compilation tools, release 13.0, V13.0.88
// Based on NVVM 20.0.0
//

.version 9.0
.target sm_100
.address_size 64

	// .globl	_Z11MatMulTiledPiS_S_ii
// _ZZ11MatMulTiledPiS_S_iiE1A has been demoted
// _ZZ11MatMulTiledPiS_S_iiE1B has been demoted

.visible .entry _Z11MatMulTiledPiS_S_ii(
	.param .u64 .ptr .align 1 _Z11MatMulTiledPiS_S_ii_param_0,
	.param .u64 .ptr .align 1 _Z11MatMulTiledPiS_S_ii_param_1,
	.param .u64 .ptr .align 1 _Z11MatMulTiledPiS_S_ii_param_2,
	.param .u32 _Z11MatMulTiledPiS_S_ii_param_3,
	.param .u32 _Z11MatMulTiledPiS_S_ii_param_4
)
{
	.reg .pred 	%p<11>;
	.reg .b32 	%r<167>;
	.reg .b64 	%rd<13>;
	// demoted variable
	.shared .align 4 .b8 _ZZ11MatMulTiledPiS_S_iiE1A[4096];
	// demoted variable
	.shared .align 4 .b8 _ZZ11MatMulTiledPiS_S_iiE1B[4096];
	ld.param.u64 	%rd3, [_Z11MatMulTiledPiS_S_ii_param_0];
	ld.param.u64 	%rd4, [_Z11MatMulTiledPiS_S_ii_param_1];
	ld.param.u64 	%rd5, [_Z11MatMulTiledPiS_S_ii_param_2];
	ld.param.u32 	%r45, [_Z11MatMulTiledPiS_S_ii_param_3];
	ld.param.u32 	%r46, [_Z11MatMulTiledPiS_S_ii_param_4];
	mov.u32 	%r48, %ctaid.x;
	mov.u32 	%r49, %ntid.y;
	mov.u32 	%r1, %tid.x;
	mad.lo.s32 	%r2, %r48, %r49, %r1;
	mov.u32 	%r3, %ntid.x;
	mad.lo.s32 	%r4, %r48, %r3, %r1;
	div.s32 	%r5, %r45, %r46;
	setp.lt.s32 	%p1, %r5, 1;
	mov.b32 	%r165, 0;
	@%p1 bra 	$L__BB0_14;
	mad.lo.s32 	%r6, %r45, %r2, %r1;
	mov.u32 	%r7, %tid.y;
	mul.lo.s32 	%r8, %r7, %r3;
	add.s32 	%r51, %r8, %r1;
	shl.b32 	%r52, %r51, 2;
	mov.u32 	%r53, _ZZ11MatMulTiledPiS_S_iiE1A;
	add.s32 	%r9, %r53, %r52;
	mov.u32 	%r54, _ZZ11MatMulTiledPiS_S_iiE1B;
	add.s32 	%r10, %r54, %r52;
	and.b32  	%r11, %r3, 7;
	and.b32  	%r12, %r3, 2040;
	shl.b32 	%r13, %r3, 5;
	shl.b32 	%r55, %r8, 2;
	add.s32 	%r56, %r55, %r53;
	add.s32 	%r14, %r56, 16;
	shl.b32 	%r15, %r3, 2;
	cvta.to.global.u64 	%rd1, %rd3;
	cvta.to.global.u64 	%rd2, %rd4;
	mov.b32 	%r150, 0;
	mov.u32 	%r165, %r150;
$L__BB0_2:
	setp.lt.u32 	%p2, %r3, 8;
	mul.lo.s32 	%r59, %r150, %r46;
	add.s32 	%r60, %r6, %r59;
	mul.wide.u32 	%rd6, %r60, 4;
	add.s64 	%rd7, %rd1, %rd6;
	ld.global.u32 	%r61, [%rd7];
	st.shared.u32 	[%r9], %r61;
	add.s32 	%r62, %r59, %r7;
	mad.lo.s32 	%r63, %r62, %r45, %r4;
	mul.wide.u32 	%rd8, %r63, 4;
	add.s64 	%rd9, %rd2, %rd8;
	ld.global.u32 	%r64, [%rd9];
	st.shared.u32 	[%r10], %r64;
	bar.sync 	0;
	mov.b32 	%r160, 0;
	@%p2 bra 	$L__BB0_5;
	shl.b32 	%r65, %r1, 2;
	mov.u32 	%r66, _ZZ11MatMulTiledPiS_S_iiE1B;
	add.s32 	%r153, %r66, %r65;
	and.b32  	%r67, %r3, -8;
	neg.s32 	%r154, %r67;
	mov.u32 	%r152, %r14;
$L__BB0_4:
	.pragma "nounroll";
	ld.shared.u32 	%r68, [%r152+-16];
	ld.shared.u32 	%r69, [%r153];
	mad.lo.s32 	%r70, %r69, %r68, %r165;
	ld.shared.u32 	%r71, [%r152+-12];
	add.s32 	%r72, %r153, %r15;
	ld.shared.u32 	%r73, [%r72];
	mad.lo.s32 	%r74, %r73, %r71, %r70;
	ld.shared.u32 	%r75, [%r152+-8];
	add.s32 	%r76, %r72, %r15;
	ld.shared.u32 	%r77, [%r76];
	mad.lo.s32 	%r78, %r77, %r75, %r74;
	ld.shared.u32 	%r79, [%r152+-4];
	add.s32 	%r80, %r76, %r15;
	ld.shared.u32 	%r81, [%r80];
	mad.lo.s32 	%r82, %r81, %r79, %r78;
	ld.shared.u32 	%r83, [%r152];
	add.s32 	%r84, %r80, %r15;
	ld.shared.u32 	%r85, [%r84];
	mad.lo.s32 	%r86, %r85, %r83, %r82;
	ld.shared.u32 	%r87, [%r152+4];
	add.s32 	%r88, %r84, %r15;
	ld.shared.u32 	%r89, [%r88];
	mad.lo.s32 	%r90, %r89, %r87, %r86;
	ld.shared.u32 	%r91, [%r152+8];
	add.s32 	%r92, %r88, %r15;
	ld.shared.u32 	%r93, [%r92];
	mad.lo.s32 	%r94, %r93, %r91, %r90;
	ld.shared.u32 	%r95, [%r152+12];
	add.s32 	%r96, %r92, %r15;
	ld.shared.u32 	%r97, [%r96];
	mad.lo.s32 	%r165, %r97, %r95, %r94;
	add.s32 	%r154, %r154, 8;
	add.s32 	%r153, %r153, %r13;
	add.s32 	%r152, %r152, 32;
	setp.ne.s32 	%p3, %r154, 0;
	mov.u32 	%r160, %r12;
	@%p3 bra 	$L__BB0_4;
$L__BB0_5:
	setp.eq.s32 	%p4, %r11, 0;
	@%p4 bra 	$L__BB0_13;
	add.s32 	%r99, %r11, -1;
	setp.lt.u32 	%p5, %r99, 3;
	@%p5 bra 	$L__BB0_8;
	add.s32 	%r100, %r160, %r8;
	shl.b32 	%r101, %r100, 2;
	mov.u32 	%r102, _ZZ11MatMulTiledPiS_S_iiE1A;
	add.s32 	%r103, %r102, %r101;
	ld.shared.u32 	%r104, [%r103];
	mad.lo.s32 	%r105, %r160, %r3, %r1;
	shl.b32 	%r106, %r105, 2;
	mov.u32 	%r107, _ZZ11MatMulTiledPiS_S_iiE1B;
	add.s32 	%r108, %r107, %r106;
	ld.shared.u32 	%r109, [%r108];
	mad.lo.s32 	%r110, %r109, %r104, %r165;
	ld.shared.u32 	%r111, [%r103+4];
	add.s32 	%r112, %r108, %r15;
	ld.shared.u32 	%r113, [%r112];
	mad.lo.s32 	%r114, %r113, %r111, %r110;
	ld.shared.u32 	%r115, [%r103+8];
	add.s32 	%r116, %r112, %r15;
	ld.shared.u32 	%r117, [%r116];
	mad.lo.s32 	%r118, %r117, %r115, %r114;
	ld.shared.u32 	%r119, [%r103+12];
	add.s32 	%r120, %r116, %r15;
	ld.shared.u32 	%r121, [%r120];
	mad.lo.s32 	%r165, %r121, %r119, %r118;
	add.s32 	%r160, %r160, 4;
$L__BB0_8:
	and.b32  	%r123, %r3, 3;
	setp.eq.s32 	%p6, %r123, 0;
	@%p6 bra 	$L__BB0_13;
	setp.eq.s32 	%p7, %r123, 1;
	@%p7 bra 	$L__BB0_11;
	add.s32 	%r124, %r160, %r8;
	shl.b32 	%r125, %r124, 2;
	mov.u32 	%r126, _ZZ11MatMulTiledPiS_S_iiE1A;
	add.s32 	%r127, %r126, %r125;
	ld.shared.u32 	%r128, [%r127];
	mad.lo.s32 	%r129, %r160, %r3, %r1;
	shl.b32 	%r130, %r129, 2;
	mov.u32 	%r131, _ZZ11MatMulTiledPiS_S_iiE1B;
	add.s32 	%r132, %r131, %r130;
	ld.shared.u32 	%r133, [%r132];
	mad.lo.s32 	%r134, %r133, %r128, %r165;
	ld.shared.u32 	%r135, [%r127+4];
	add.s32 	%r136, %r132, %r15;
	ld.shared.u32 	%r137, [%r136];
	mad.lo.s32 	%r165, %r137, %r135, %r134;
	add.s32 	%r160, %r160, 2;
$L__BB0_11:
	and.b32  	%r138, %r3, 1;
	setp.eq.b32 	%p8, %r138, 1;
	not.pred 	%p9, %p8;
	@%p9 bra 	$L__BB0_13;
	add.s32 	%r139, %r160, %r8;
	shl.b32 	%r140, %r139, 2;
	mov.u32 	%r141, _ZZ11MatMulTiledPiS_S_iiE1A;
	add.s32 	%r142, %r141, %r140;
	ld.shared.u32 	%r143, [%r142];
	mad.lo.s32 	%r144, %r160, %r3, %r1;
	shl.b32 	%r145, %r144, 2;
	mov.u32 	%r146, _ZZ11MatMulTiledPiS_S_iiE1B;
	add.s32 	%r147, %r146, %r145;
	ld.shared.u32 	%r148, [%r147];
	mad.lo.s32 	%r165, %r148, %r143, %r165;
$L__BB0_13:
	bar.sync 	0;
	add.s32 	%r150, %r150, 1;
	setp.ne.s32 	%p10, %r150, %r5;
	@%p10 bra 	$L__BB0_2;
$L__BB0_14:
	cvta.to.global.u64 	%rd10, %rd5;
	mad.lo.s32 	%r149, %r45, %r2, %r4;
	mul.wide.s32 	%rd11, %r149, 4;
	add.s64 	%rd12, %rd10, %rd11;
	st.global.u32 	[%rd12], %r165;
	ret;

}


// ===== COMPILED SASS (sm_100) =====

	.target	sm_100

	.elftype	@"ET_EXEC"


//--------------------- .note.nv.tkinfo           --------------------------
	.section	.note.nv.tkinfo,"",@"SHT_NOTE"
	.sectionflags	@"SHF_NOTE_NV_TKINFO"
	.tkinfo
        /*0018*/ 	.word	0x00000002
        /*0030*/ 	.string	""
        /*0030*/ 	.string	"ptxas"
        /*0030*/ 	.string	"Cuda compilation tools, release 13.0, V13.0.88"
        /*0030*/ 	.string	"Build cuda_13.0.r13.0/compiler.36424714_0"
        /*0030*/ 	.string	"-arch sm_100 -m 64 "



//--------------------- .note.nv.cuinfo           --------------------------
	.section	.note.nv.cuinfo,"",@"SHT_NOTE"
	.sectionflags	@"SHF_NOTE_NV_CUINFO"
        /*0018*/ 	.short	0x0002
        /*001a*/ 	.short	0x0064
        /*001c*/ 	.short	0x0082
	.zero		2


//--------------------- .nv.info                  --------------------------
	.section	.nv.info,"",@"SHT_CUDA_INFO"
	.align	4


	//----- nvinfo : EIATTR_REGCOUNT
	.align		4
        /*0000*/ 	.byte	0x04, 0x2f
        /*0002*/ 	.short	(.L_1 - .L_0)
	.align		4
.L_0:
        /*0004*/ 	.word	index@(_Z11MatMulTiledPiS_S_ii)
        /*0008*/ 	.word	0x00000020


	//----- nvinfo : EIATTR_FRAME_SIZE
	.align		4
.L_1:
        /*000c*/ 	.byte	0x04, 0x11
        /*000e*/ 	.short	(.L_3 - .L_2)
	.align		4
.L_2:
        /*0010*/ 	.word	index@(_Z11MatMulTiledPiS_S_ii)
        /*0014*/ 	.word	0x00000000


	//----- nvinfo : EIATTR_MIN_STACK_SIZE
	.align		4
.L_3:
        /*0018*/ 	.byte	0x04, 0x12
        /*001a*/ 	.short	(.L_5 - .L_4)
	.align		4
.L_4:
        /*001c*/ 	.word	index@(_Z11MatMulTiledPiS_S_ii)
        /*0020*/ 	.word	0x00000000
.L_5:


//--------------------- .nv.compat                --------------------------
	.section	.nv.compat,"",@"SHT_CUDA_COMPAT_INFO"
	.align	4
        /*0000*/ 	.byte	0x02, 0x09, 0x00, 0x00, 0x02, 0x02, 0x01, 0x00, 0x02, 0x05, 0x05, 0x00, 0x03, 0x07, 0x01, 0x01
        /*0010*/ 	.byte	0x02, 0x03, 0x00, 0x00, 0x02, 0x06, 0x01, 0x00, 0x04, 0x0b, 0x08, 0x00, 0x09, 0x00, 0x00, 0x00
        /*0020*/ 	.byte	0x00, 0x00, 0x00, 0x00


//--------------------- .nv.info._Z11MatMulTiledPiS_S_ii --------------------------
	.section	.nv.info._Z11MatMulTiledPiS_S_ii,"",@"SHT_CUDA_INFO"
	.sectionflags	@""
	.align	4


	//----- nvinfo : EIATTR_CUDA_API_VERSION
	.align		4
        /*0000*/ 	.byte	0x04, 0x37
        /*0002*/ 	.short	(.L_7 - .L_6)
.L_6:
        /*0004*/ 	.word	0x00000082


	//----- nvinfo : EIATTR_KPARAM_INFO
	.align		4
.L_7:
        /*0008*/ 	.byte	0x04, 0x17
        /*000a*/ 	.short	(.L_9 - .L_8)
.L_8:
        /*000c*/ 	.word	0x00000000
        /*0010*/ 	.short	0x0004
        /*0012*/ 	.short	0x001c
        /*0014*/ 	.byte	0x00, 0xf0, 0x11, 0x00


	//----- nvinfo : EIATTR_KPARAM_INFO
	.align		4
.L_9:
        /*0018*/ 	.byte	0x04, 0x17
        /*001a*/ 	.short	(.L_11 - .L_10)
.L_10:
        /*001c*/ 	.word	0x00000000
        /*0020*/ 	.short	0x0003
        /*0022*/ 	.short	0x0018
        /*0024*/ 	.byte	0x00, 0xf0, 0x11, 0x00


	//----- nvinfo : EIATTR_KPARAM_INFO
	.align		4
.L_11:
        /*0028*/ 	.byte	0x04, 0x17
        /*002a*/ 	.short	(.L_13 - .L_12)
.L_12:
        /*002c*/ 	.word	0x00000000
        /*0030*/ 	.short	0x0002
        /*0032*/ 	.short	0x0010
        /*0034*/ 	.byte	0x00, 0xf5, 0x21, 0x00


	//----- nvinfo : EIATTR_KPARAM_INFO
	.align		4
.L_13:
        /*0038*/ 	.byte	0x04, 0x17
        /*003a*/ 	.short	(.L_15 - .L_14)
.L_14:
        /*003c*/ 	.word	0x00000000
        /*0040*/ 	.short	0x0001
        /*0042*/ 	.short	0x0008
        /*0044*/ 	.byte	0x00, 0xf5, 0x21, 0x00


	//----- nvinfo : EIATTR_KPARAM_INFO
	.align		4
.L_15:
        /*0048*/ 	.byte	0x04, 0x17
        /*004a*/ 	.short	(.L_17 - .L_16)
.L_16:
        /*004c*/ 	.word	0x00000000
        /*0050*/ 	.short	0x0000
        /*0052*/ 	.short	0x0000
        /*0054*/ 	.byte	0x00, 0xf5, 0x21, 0x00


	//----- nvinfo : EIATTR_SPARSE_MMA_MASK
	.align		4
.L_17:
        /*0058*/ 	.byte	0x03, 0x50
        /*005a*/ 	.short	0x0000


	//----- nvinfo : EIATTR_MAXREG_COUNT
	.align		4
        /*005c*/ 	.byte	0x03, 0x1b
        /*005e*/ 	.short	0x00ff


	//----- nvinfo : EIATTR_NUM_BARRIERS
	.align		4
        /*0060*/ 	.byte	0x02, 0x4c
        /*0062*/ 	.byte	0x01
	.zero		1


	//----- nvinfo : EIATTR_MERCURY_ISA_VERSION
	.align		4
        /*0064*/ 	.byte	0x03, 0x5f
        /*0066*/ 	.short	0x0101


	//----- nvinfo : EIATTR_VRC_CTA_INIT_COUNT
	.align		4
        /*0068*/ 	.byte	0x02, 0x4a
	.zero		1
	.zero		1


	//----- nvinfo : EIATTR_EXIT_INSTR_OFFSETS
	.align		4
        /*006c*/ 	.byte	0x04, 0x1c
        /*006e*/ 	.short	(.L_19 - .L_18)


	//   ....[0]....
.L_18:
        /*0070*/ 	.word	0x00000bb0


	//----- nvinfo : EIATTR_CBANK_PARAM_SIZE
	.align		4
.L_19:
        /*0074*/ 	.byte	0x03, 0x19
        /*0076*/ 	.short	0x0020


	//----- nvinfo : EIATTR_PARAM_CBANK
	.align		4
        /*0078*/ 	.byte	0x04, 0x0a
        /*007a*/ 	.short	(.L_21 - .L_20)
	.align		4
.L_20:
        /*007c*/ 	.word	index@(.nv.constant0._Z11MatMulTiledPiS_S_ii)
        /*0080*/ 	.short	0x0380
        /*0082*/ 	.short	0x0020


	//----- nvinfo : EIATTR_SW_WAR
	.align		4
.L_21:
        /*0084*/ 	.byte	0x04, 0x36
        /*0086*/ 	.short	(.L_23 - .L_22)
.L_22:
        /*0088*/ 	.word	0x00000008
.L_23:


//--------------------- .nv.callgraph             --------------------------
	.section	.nv.callgraph,"",@"SHT_CUDA_CALLGRAPH"
	.align	4
	.sectionentsize	8
	.align		4
        /*0000*/ 	.word	0x00000000
	.align		4
        /*0004*/ 	.word	0xffffffff
	.align		4
        /*0008*/ 	.word	0x00000000
	.align		4
        /*000c*/ 	.word	0xfffffffe
	.align		4
        /*0010*/ 	.word	0x00000000
	.align		4
        /*0014*/ 	.word	0xfffffffd
	.align		4
        /*0018*/ 	.word	0x00000000
	.align		4
        /*001c*/ 	.word	0xfffffffc


//--------------------- .text._Z11MatMulTiledPiS_S_ii --------------------------
	.section	.text._Z11MatMulTiledPiS_S_ii,"ax",@progbits
	.align	128
        .global         _Z11MatMulTiledPiS_S_ii
        .type           _Z11MatMulTiledPiS_S_ii,@function
        .size           _Z11MatMulTiledPiS_S_ii,(.L_x_8 - _Z11MatMulTiledPiS_S_ii)
        .other          _Z11MatMulTiledPiS_S_ii,@"STO_CUDA_ENTRY STV_DEFAULT"
_Z11MatMulTiledPiS_S_ii:
.text._Z11MatMulTiledPiS_S_ii:
[----:B------:R-:W-:Y:S08]  /*0000*/  LDC R1, c[0x0][0x37c] ;  /* 0x0000df00ff017b82 */ /* 0x000ff00000000800 */
[----:B------:R-:W0:Y:S01]  /*0010*/  LDC.64 R2, c[0x0][0x398] ;  /* 0x0000e600ff027b82 */ /* 0x000e220000000a00 */
[----:B------:R-:W1:Y:S01]  /*0020*/  LDCU.64 UR8, c[0x0][0x358] ;  /* 0x00006b00ff0877ac */ /* 0x000e620008000a00 */
[----:B------:R-:W-:-:S06]  /*0030*/  MOV R19, RZ ;  /* 0x000000ff00137202 */ /* 0x000fcc0000000f00 */
[----:B------:R-:W2:Y:S01]  /*0040*/  S2UR UR4, SR_CTAID.X ;  /* 0x00000000000479c3 */ /* 0x000ea20000002500 */
[----:B0-----:R-:W-:-:S04]  /*0050*/  IABS R7, R3 ;  /* 0x0000000300077213 */ /* 0x001fc80000000000 */
[----:B------:R-:W0:Y:S08]  /*0060*/  I2F.RP R0, R7 ;  /* 0x0000000700007306 */ /* 0x000e300000209400 */
[----:B0-----:R-:W0:Y:S02]  /*0070*/  MUFU.RCP R0, R0 ;  /* 0x0000000000007308 */ /* 0x001e240000001000 */
[----:B0-----:R-:W-:-:S06]  /*0080*/  IADD3 R4, PT, PT, R0, 0xffffffe, RZ ;  /* 0x0ffffffe00047810 */ /* 0x001fcc0007ffe0ff */
[----:B------:R0:W3:Y:S02]  /*0090*/  F2I.FTZ.U32.TRUNC.NTZ R5, R4 ;  /* 0x0000000400057305 */ /* 0x0000e4000021f000 */
[----:B0-----:R-:W-:Y:S02]  /*00a0*/  HFMA2 R4, -RZ, RZ, 0, 0 ;  /* 0x00000000ff047431 */ /* 0x001fe400000001ff */
[----:B---3--:R-:W-:-:S04]  /*00b0*/  IMAD.MOV R6, RZ, RZ, -R5 ;  /* 0x000000ffff067224 */ /* 0x008fc800078e0a05 */
[----:B------:R-:W-:Y:S01]  /*00c0*/  IMAD R9, R6, R7, RZ ;  /* 0x0000000706097224 */ /* 0x000fe200078e02ff */
[----:B------:R-:W-:-:S03]  /*00d0*/  IABS R6, R2 ;  /* 0x0000000200067213 */ /* 0x000fc60000000000 */
[----:B------:R-:W-:Y:S02]  /*00e0*/  IMAD.HI.U32 R5, R5, R9, R4 ;  /* 0x0000000905057227 */ /* 0x000fe400078e0004 */
[----:B------:R-:W2:Y:S01]  /*00f0*/  S2R R9, SR_TID.X ;  /* 0x0000000000097919 */ /* 0x000ea20000002100 */
[----:B------:R-:W2:Y:S03]  /*0100*/  LDC R4, c[0x0][0x364] ;  /* 0x0000d900ff047b82 */ /* 0x000ea60000000800 */
[----:B------:R-:W-:-:S04]  /*0110*/  IMAD.HI.U32 R8, R5, R6, RZ ;  /* 0x0000000605087227 */ /* 0x000fc800078e00ff */
[----:B------:R-:W-:-:S04]  /*0120*/  IMAD.MOV R0, RZ, RZ, -R8 ;  /* 0x000000ffff007224 */ /* 0x000fc800078e0a08 */
[----:B------:R-:W-:-:S05]  /*0130*/  IMAD R0, R7, R0, R6 ;  /* 0x0000000007007224 */ /* 0x000fca00078e0206 */
[----:B------:R-:W-:-:S13]  /*0140*/  ISETP.GT.U32.AND P2, PT, R7, R0, PT ;  /* 0x000000000700720c */ /* 0x000fda0003f44070 */
[-C--:B------:R-:W-:Y:S01]  /*0150*/  @!P2 IADD3 R0, PT, PT, R0, -R7.reuse, RZ ;  /* 0x800000070000a210 */ /* 0x080fe20007ffe0ff */
[----:B------:R-:W-:Y:S01]  /*0160*/  @!P2 VIADD R8, R8, 0x1 ;  /* 0x000000010808a836 */ /* 0x000fe20000000000 */
[----:B------:R-:W-:Y:S01]  /*0170*/  ISETP.NE.AND P2, PT, R3, RZ, PT ;  /* 0x000000ff0300720c */ /* 0x000fe20003f45270 */
[----:B--2---:R-:W-:Y:S01]  /*0180*/  IMAD R11, R4, UR4, R9 ;  /* 0x00000004040b7c24 */ /* 0x004fe2000f8e0209 */
[----:B------:R-:W-:Y:S02]  /*0190*/  ISETP.GE.U32.AND P0, PT, R0, R7, PT ;  /* 0x000000070000720c */ /* 0x000fe40003f06070 */
[----:B------:R-:W-:-:S04]  /*01a0*/  LOP3.LUT R0, R2, R3, RZ, 0x3c, !PT ;  /* 0x0000000302007212 */ /* 0x000fc800078e3cff */
[----:B------:R-:W-:Y:S02]  /*01b0*/  ISETP.GE.AND P1, PT, R0, RZ, PT ;  /* 0x000000ff0000720c */ /* 0x000fe40003f26270 */
[----:B------:R-:W0:Y:S05]  /*01c0*/  LDC R0, c[0x0][0x360] ;  /* 0x0000d800ff007b82 */ /* 0x000e2a0000000800 */
[----:B------:R-:W-:-:S06]  /*01d0*/  @P0 IADD3 R8, PT, PT, R8, 0x1, RZ ;  /* 0x0000000108080810 */ /* 0x000fcc0007ffe0ff */
[----:B------:R-:W-:Y:S01]  /*01e0*/  @!P1 IMAD.MOV R8, RZ, RZ, -R8 ;  /* 0x000000ffff089224 */ /* 0x000fe200078e0a08 */
[----:B------:R-:W-:-:S04]  /*01f0*/  @!P2 LOP3.LUT R8, RZ, R3, RZ, 0x33, !PT ;  /* 0x00000003ff08a212 */ /* 0x000fc800078e33ff */
[----:B------:R-:W-:Y:S01]  /*0200*/  ISETP.GE.AND P0, PT, R8, 0x1, PT ;  /* 0x000000010800780c */ /* 0x000fe20003f06270 */
[----:B0-----:R-:W-:-:S12]  /*0210*/  IMAD R13, R0, UR4, R9 ;  /* 0x00000004000d7c24 */ /* 0x001fd8000f8e0209 */
[----:B-1----:R-:W-:Y:S05]  /*0220*/  @!P0 BRA `(.L_x_0) ;  /* 0x0000000800508947 */ /* 0x002fea0003800000 */
[----:B------:R-:W0:Y:S01]  /*0230*/  S2R R10, SR_TID.Y ;  /* 0x00000000000a7919 */ /* 0x000e220000002200 */
[----:B------:R-:W1:Y:S01]  /*0240*/  S2UR UR6, SR_CgaCtaId ;  /* 0x00000000000679c3 */ /* 0x000e620000008800 */
[----:B------:R-:W-:Y:S01]  /*0250*/  UMOV UR4, 0x400 ;  /* 0x0000040000047882 */ /* 0x000fe20000000000 */
[----:B------:R-:W-:Y:S01]  /*0260*/  IMAD R14, R11, R2, R9 ;  /* 0x000000020b0e7224 */ /* 0x000fe200078e0209 */
[----:B------:R-:W-:Y:S01]  /*0270*/  UIADD3 UR5, UPT, UPT, UR4, 0x1000, URZ ;  /* 0x0000100004057890 */ /* 0x000fe2000fffe0ff */
[C---:B------:R-:W-:Y:S02]  /*0280*/  LOP3.LUT R20, R0.reuse, 0x7, RZ, 0xc0, !PT ;  /* 0x0000000700147812 */ /* 0x040fe400078ec0ff */
[----:B------:R-:W-:Y:S02]  /*0290*/  LOP3.LUT R15, R0, 0x7f8, RZ, 0xc0, !PT ;  /* 0x000007f8000f7812 */ /* 0x000fe400078ec0ff */
[----:B------:R-:W-:Y:S01]  /*02a0*/  MOV R19, RZ ;  /* 0x000000ff00137202 */ /* 0x000fe20000000f00 */
[----:B-1----:R-:W-:-:S02]  /*02b0*/  ULEA UR4, UR6, UR4, 0x18 ;  /* 0x0000000406047291 */ /* 0x002fc4000f8ec0ff */
[----:B------:R-:W-:Y:S01]  /*02c0*/  ULEA UR5, UR6, UR5, 0x18 ;  /* 0x0000000506057291 */ /* 0x000fe2000f8ec0ff */
[----:B0-----:R-:W-:-:S04]  /*02d0*/  IMAD R12, R0, R10, RZ ;  /* 0x0000000a000c7224 */ /* 0x001fc800078e02ff */
[C---:B------:R-:W-:Y:S01]  /*02e0*/  IMAD.IADD R17, R12.reuse, 0x1, R9 ;  /* 0x000000010c117824 */ /* 0x040fe200078e0209 */
[----:B------:R-:W-:-:S04]  /*02f0*/  LEA R18, R12, UR4, 0x2 ;  /* 0x000000040c127c11 */ /* 0x000fc8000f8e10ff */
[C---:B------:R-:W-:Y:S01]  /*0300*/  LEA R16, R17.reuse, UR4, 0x2 ;  /* 0x0000000411107c11 */ /* 0x040fe2000f8e10ff */
[----:B------:R-:W-:Y:S01]  /*0310*/  VIADD R18, R18, 0x10 ;  /* 0x0000001012127836 */ /* 0x000fe20000000000 */
[----:B------:R-:W-:Y:S01]  /*0320*/  LEA R17, R17, UR5, 0x2 ;  /* 0x0000000511117c11 */ /* 0x000fe2000f8e10ff */
[----:B------:R-:W-:-:S06]  /*0330*/  UMOV UR4, URZ ;  /* 0x000000ff00047c82 */ /* 0x000fcc0008000000 */
.L_x_6:
[----:B0-----:R-:W0:Y:S08]  /*0340*/  LDC.64 R2, c[0x0][0x398] ;  /* 0x0000e600ff027b82 */ /* 0x001e300000000a00 */
[----:B------:R-:W1:Y:S08]  /*0350*/  LDC.64 R6, c[0x0][0x380] ;  /* 0x0000e000ff067b82 */ /* 0x000e700000000a00 */
[----:B------:R-:W2:Y:S01]  /*0360*/  LDC.64 R4, c[0x0][0x388] ;  /* 0x0000e200ff047b82 */ /* 0x000ea20000000a00 */
[----:B0-----:R-:W-:-:S02]  /*0370*/  IMAD R21, R3, UR4, R10 ;  /* 0x0000000403157c24 */ /* 0x001fc4000f8e020a */
[----:B------:R-:W-:Y:S02]  /*0380*/  IMAD R3, R3, UR4, R14 ;  /* 0x0000000403037c24 */ /* 0x000fe4000f8e020e */
[----:B------:R-:W-:Y:S02]  /*0390*/  IMAD R21, R21, R2, R13 ;  /* 0x0000000215157224 */ /* 0x000fe400078e020d */
[----:B-1----:R-:W-:-:S06]  /*03a0*/  IMAD.WIDE.U32 R6, R3, 0x4, R6 ;  /* 0x0000000403067825 */ /* 0x002fcc00078e0006 */
[----:B------:R-:W3:Y:S01]  /*03b0*/  LDG.E R7, desc[UR8][R6.64] ;  /* 0x0000000806077981 */ /* 0x000ee2000c1e1900 */
[----:B--2---:R-:W-:-:S06]  /*03c0*/  IMAD.WIDE.U32 R4, R21, 0x4, R4 ;  /* 0x0000000415047825 */ /* 0x004fcc00078e0004 */
[----:B------:R-:W2:Y:S01]  /*03d0*/  LDG.E R4, desc[UR8][R4.64] ;  /* 0x0000000804047981 */ /* 0x000ea2000c1e1900 */
[----:B------:R-:W-:Y:S01]  /*03e0*/  ISETP.GE.U32.AND P1, PT, R0, 0x8, PT ;  /* 0x000000080000780c */ /* 0x000fe20003f26070 */
[----:B------:R-:W-:Y:S01]  /*03f0*/  UIADD3 UR4, UPT, UPT, UR4, 0x1, URZ ;  /* 0x0000000104047890 */ /* 0x000fe2000fffe0ff */
[----:B------:R-:W-:-:S05]  /*0400*/  HFMA2 R3, -RZ, RZ, 0, 0 ;  /* 0x00000000ff037431 */ /* 0x000fca00000001ff */
[----:B------:R-:W-:Y:S01]  /*0410*/  ISETP.NE.AND P0, PT, R8, UR4, PT ;  /* 0x0000000408007c0c */ /* 0x000fe2000bf05270 */
[----:B---3--:R0:W-:Y:S04]  /*0420*/  STS [R16], R7 ;  /* 0x0000000710007388 */ /* 0x0081e80000000800 */
[----:B--2---:R0:W-:Y:S01]  /*0430*/  STS [R17], R4 ;  /* 0x0000000411007388 */ /* 0x0041e20000000800 */
[----:B------:R-:W-:Y:S06]  /*0440*/  BAR.SYNC.DEFER_BLOCKING 0x0 ;  /* 0x0000000000007b1d */ /* 0x000fec0000010000 */
[----:B------:R-:W-:Y:S05]  /*0450*/  @!P1 BRA `(.L_x_1) ;  /* 0x0000000000b49947 */ /* 0x000fea0003800000 */
[----:B------:R-:W1:Y:S01]  /*0460*/  S2UR UR6, SR_CgaCtaId ;  /* 0x00000000000679c3 */ /* 0x000e620000008800 */
[----:B------:R-:W-:Y:S01]  /*0470*/  UMOV UR5, 0x400 ;  /* 0x0000040000057882 */ /* 0x000fe20000000000 */
[----:B0-----:R-:W-:Y:S01]  /*0480*/  LOP3.LUT R4, R0, 0xfffffff8, RZ, 0xc0, !PT ;  /* 0xfffffff800047812 */ /* 0x001fe200078ec0ff */
[----:B------:R-:W-:Y:S01]  /*0490*/  UIADD3 UR5, UPT, UPT, UR5, 0x1000, URZ ;  /* 0x0000100005057890 */ /* 0x000fe2000fffe0ff */
[----:B------:R-:W-:Y:S02]  /*04a0*/  IMAD.MOV.U32 R3, RZ, RZ, R18 ;  /* 0x000000ffff037224 */ /* 0x000fe400078e0012 */
[----:B------:R-:W-:Y:S01]  /*04b0*/  IADD3 R4, PT, PT, -R4, RZ, RZ ;  /* 0x000000ff04047210 */ /* 0x000fe20007ffe1ff */
[----:B-1----:R-:W-:-:S06]  /*04c0*/  ULEA UR5, UR6, UR5, 0x18 ;  /* 0x0000000506057291 */ /* 0x002fcc000f8ec0ff */
[----:B------:R-:W-:-:S07]  /*04d0*/  LEA R5, R9, UR5, 0x2 ;  /* 0x0000000509057c11 */ /* 0x000fce000f8e10ff */
.L_x_2:
[----:B------:R-:W-:Y:S01]  /*04e0*/  LDS R22, [R3+-0x10] ;  /* 0xfffff00003167984 */ /* 0x000fe20000000800 */
[----:B------:R-:W-:Y:S01]  /*04f0*/  IMAD R23, R0, 0x4, R5 ;  /* 0x0000000400177824 */ /* 0x000fe200078e0205 */
[----:B------:R-:W-:Y:S02]  /*0500*/  IADD3 R4, PT, PT, R4, 0x8, RZ ;  /* 0x0000000804047810 */ /* 0x000fe40007ffe0ff */
[----:B------:R0:W1:Y:S02]  /*0510*/  LDS R21, [R5] ;  /* 0x0000000005157984 */ /* 0x0000640000000800 */
[----:B------:R-:W-:Y:S02]  /*0520*/  LEA R25, R0, R23, 0x2 ;  /* 0x0000001700197211 */ /* 0x000fe400078e10ff */
[----:B------:R-:W-:Y:S01]  /*0530*/  LDS R6, [R3+-0xc] ;  /* 0xfffff40003067984 */ /* 0x000fe20000000800 */
[----:B------:R-:W-:Y:S02]  /*0540*/  ISETP.NE.AND P1, PT, R4, RZ, PT ;  /* 0x000000ff0400720c */ /* 0x000fe40003f25270 */
[C---:B------:R-:W-:Y:S01]  /*0550*/  IMAD R27, R0.reuse, 0x4, R25 ;  /* 0x00000004001b7824 */ /* 0x040fe200078e0219 */
[----:B------:R-:W2:Y:S01]  /*0560*/  LDS R23, [R23] ;  /* 0x0000000017177984 */ /* 0x000ea20000000800 */
[----:B0-----:R-:W-:-:S03]  /*0570*/  IMAD R5, R0, 0x20, R5 ;  /* 0x0000002000057824 */ /* 0x001fc600078e0205 */
[----:B------:R-:W-:Y:S04]  /*0580*/  LDS R7, [R25] ;  /* 0x0000000019077984 */ /* 0x000fe80000000800 */
[----:B------:R-:W0:Y:S01]  /*0590*/  LDS R24, [R3+-0x8] ;  /* 0xfffff80003187984 */ /* 0x000e220000000800 */
[----:B-1----:R-:W-:-:S03]  /*05a0*/  IMAD R21, R22, R21, R19 ;  /* 0x0000001516157224 */ /* 0x002fc600078e0213 */
[----:B------:R-:W-:Y:S04]  /*05b0*/  LDS R19, [R3+-0x4] ;  /* 0xfffffc0003137984 */ /* 0x000fe80000000800 */
[----:B------:R-:W1:Y:S01]  /*05c0*/  LDS R22, [R27] ;  /* 0x000000001b167984 */ /* 0x000e620000000800 */
[----:B--2---:R-:W-:Y:S01]  /*05d0*/  IMAD R6, R6, R23, R21 ;  /* 0x0000001706067224 */ /* 0x004fe200078e0215 */
[C---:B------:R-:W-:Y:S02]  /*05e0*/  LEA R21, R0.reuse, R27, 0x2 ;  /* 0x0000001b00157211 */ /* 0x040fe400078e10ff */
[----:B------:R-:W-:Y:S03]  /*05f0*/  LDS R23, [R3+0x8] ;  /* 0x0000080003177984 */ /* 0x000fe60000000800 */
[----:B------:R-:W-:Y:S01]  /*0600*/  IMAD R29, R0, 0x4, R21 ;  /* 0x00000004001d7824 */ /* 0x000fe200078e0215 */
[----:B------:R-:W-:Y:S01]  /*0610*/  LDS R27, [R3+0xc] ;  /* 0x00000c00031b7984 */ /* 0x000fe20000000800 */
[----:B0-----:R-:W-:-:S03]  /*0620*/  IMAD R24, R24, R7, R6 ;  /* 0x0000000718187224 */ /* 0x001fc600078e0206 */
[----:B------:R-:W-:Y:S01]  /*0630*/  LDS R6, [R3] ;  /* 0x0000000003067984 */ /* 0x000fe20000000800 */
[----:B------:R-:W-:-:S03]  /*0640*/  LEA R25, R0, R29, 0x2 ;  /* 0x0000001d00197211 */ /* 0x000fc600078e10ff */
[----:B------:R-:W0:Y:S04]  /*0650*/  LDS R7, [R21] ;  /* 0x0000000015077984 */ /* 0x000e280000000800 */
[----:B------:R-:W-:Y:S01]  /*0660*/  LDS R29, [R29] ;  /* 0x000000001d1d7984 */ /* 0x000fe20000000800 */
[----:B-1----:R-:W-:-:S03]  /*0670*/  IMAD R22, R19, R22, R24 ;  /* 0x0000001613167224 */ /* 0x002fc600078e0218 */
[----:B------:R1:W2:Y:S01]  /*0680*/  LDS R19, [R3+0x4] ;  /* 0x0000040003137984 */ /* 0x0002a20000000800 */
[----:B------:R-:W-:-:S03]  /*0690*/  IMAD R24, R0, 0x4, R25 ;  /* 0x0000000400187824 */ /* 0x000fc600078e0219 */
[----:B------:R-:W3:Y:S04]  /*06a0*/  LDS R25, [R25] ;  /* 0x0000000019197984 */ /* 0x000ee80000000800 */
[----:B------:R-:W4:Y:S01]  /*06b0*/  LDS R24, [R24] ;  /* 0x0000000018187984 */ /* 0x000f220000000800 */
[----:B-1----:R-:W-:Y:S01]  /*06c0*/  IADD3 R3, PT, PT, R3, 0x20, RZ ;  /* 0x0000002003037810 */ /* 0x002fe20007ffe0ff */
[----:B0-----:R-:W-:-:S04]  /*06d0*/  IMAD R6, R6, R7, R22 ;  /* 0x0000000706067224 */ /* 0x001fc800078e0216 */
[----:B--2---:R-:W-:-:S04]  /*06e0*/  IMAD R6, R19, R29, R6 ;  /* 0x0000001d13067224 */ /* 0x004fc800078e0206 */
[----:B---3--:R-:W-:-:S04]  /*06f0*/  IMAD R6, R23, R25, R6 ;  /* 0x0000001917067224 */ /* 0x008fc800078e0206 */
[----:B----4-:R-:W-:Y:S01]  /*0700*/  IMAD R19, R27, R24, R6 ;  /* 0x000000181b137224 */ /* 0x010fe200078e0206 */
[----:B------:R-:W-:Y:S06]  /*0710*/  @P1 BRA `(.L_x_2) ;  /* 0xfffffffc00701947 */ /* 0x000fec000383ffff */
[----:B------:R-:W-:-:S07]  /*0720*/  IMAD.MOV.U32 R3, RZ, RZ, R15 ;  /* 0x000000ffff037224 */ /* 0x000fce00078e000f */
.L_x_1:
[----:B------:R-:W-:-:S13]  /*0730*/  ISETP.NE.AND P1, PT, R20, RZ, PT ;  /* 0x000000ff1400720c */ /* 0x000fda0003f25270 */
[----:B------:R-:W-:Y:S05]  /*0740*/  @!P1 BRA `(.L_x_3) ;  /* 0x0000000400009947 */ /* 0x000fea0003800000 */
[----:B0-----:R-:W-:Y:S02]  /*0750*/  IADD3 R4, PT, PT, R20, -0x1, RZ ;  /* 0xffffffff14047810 */ /* 0x001fe40007ffe0ff */
[----:B------:R-:W-:Y:S02]  /*0760*/  LOP3.LUT P2, R22, R0, 0x3, RZ, 0xc0, !PT ;  /* 0x0000000300167812 */ /* 0x000fe4000784c0ff */
[----:B------:R-:W-:-:S13]  /*0770*/  ISETP.GE.U32.AND P1, PT, R4, 0x3, PT ;  /* 0x000000030400780c */ /* 0x000fda0003f26070 */
[----:B------:R-:W-:Y:S05]  /*0780*/  @!P1 BRA `(.L_x_4) ;  /* 0x0000000000649947 */ /* 0x000fea0003800000 */
[----:B------:R-:W0:Y:S01]  /*0790*/  S2UR UR6, SR_CgaCtaId ;  /* 0x00000000000679c3 */ /* 0x000e220000008800 */
[----:B------:R-:W-:Y:S01]  /*07a0*/  UMOV UR5, 0x400 ;  /* 0x0000040000057882 */ /* 0x000fe20000000000 */
[C---:B------:R-:W-:Y:S01]  /*07b0*/  IMAD R5, R3.reuse, R0, R9 ;  /* 0x0000000003057224 */ /* 0x040fe200078e0209 */
[----:B------:R-:W-:Y:S01]  /*07c0*/  UIADD3 UR7, UPT, UPT, UR5, 0x1000, URZ ;  /* 0x0000100005077890 */ /* 0x000fe2000fffe0ff */
[----:B------:R-:W-:Y:S02]  /*07d0*/  IMAD.IADD R4, R12, 0x1, R3 ;  /* 0x000000010c047824 */ /* 0x000fe400078e0203 */
[----:B------:R-:W-:Y:S01]  /*07e0*/  VIADD R3, R3, 0x4 ;  /* 0x0000000403037836 */ /* 0x000fe20000000000 */
[----:B0-----:R-:W-:Y:S02]  /*07f0*/  ULEA UR7, UR6, UR7, 0x18 ;  /* 0x0000000706077291 */ /* 0x001fe4000f8ec0ff */
[----:B------:R-:W-:-:S04]  /*0800*/  ULEA UR5, UR6, UR5, 0x18 ;  /* 0x0000000506057291 */ /* 0x000fc8000f8ec0ff */
[----:B------:R-:W-:Y:S02]  /*0810*/  LEA R21, R5, UR7, 0x2 ;  /* 0x0000000705157c11 */ /* 0x000fe4000f8e10ff */
[----:B------:R-:W-:Y:S02]  /*0820*/  LEA R7, R4, UR5, 0x2 ;  /* 0x0000000504077c11 */ /* 0x000fe4000f8e10ff */
[C---:B------:R-:W-:Y:S02]  /*0830*/  LEA R23, R0.reuse, R21, 0x2 ;  /* 0x0000001500177211 */ /* 0x040fe400078e10ff */
[----:B------:R-:W-:Y:S03]  /*0840*/  LDS R21, [R21] ;  /* 0x0000000015157984 */ /* 0x000fe60000000800 */
[C---:B------:R-:W-:Y:S01]  /*0850*/  IMAD R25, R0.reuse, 0x4, R23 ;  /* 0x0000000400197824 */ /* 0x040fe200078e0217 */
[----:B------:R-:W0:Y:S04]  /*0860*/  LDS R6, [R7] ;  /* 0x0000000007067984 */ /* 0x000e280000000800 */
[----:B------:R-:W-:Y:S01]  /*0870*/  LDS R5, [R7+0x4] ;  /* 0x0000040007057984 */ /* 0x000fe20000000800 */
[----:B------:R-:W-:-:S03]  /*0880*/  LEA R26, R0, R25, 0x2 ;  /* 0x00000019001a7211 */ /* 0x000fc600078e10ff */
[----:B------:R-:W1:Y:S04]  /*0890*/  LDS R23, [R23] ;  /* 0x0000000017177984 */ /* 0x000e680000000800 */
[----:B------:R-:W-:Y:S04]  /*08a0*/  LDS R4, [R25] ;  /* 0x0000000019047984 */ /* 0x000fe80000000800 */
[----:B------:R-:W2:Y:S04]  /*08b0*/  LDS R24, [R7+0x8] ;  /* 0x0000080007187984 */ /* 0x000ea80000000800 */
[----:B------:R-:W-:Y:S04]  /*08c0*/  LDS R27, [R7+0xc] ;  /* 0x00000c00071b7984 */ /* 0x000fe80000000800 */
[----:B------:R-:W3:Y:S01]  /*08d0*/  LDS R26, [R26] ;  /* 0x000000001a1a7984 */ /* 0x000ee20000000800 */
[----:B0-----:R-:W-:-:S04]  /*08e0*/  IMAD R6, R6, R21, R19 ;  /* 0x0000001506067224 */ /* 0x001fc800078e0213 */
[----:B-1----:R-:W-:-:S04]  /*08f0*/  IMAD R5, R5, R23, R6 ;  /* 0x0000001705057224 */ /* 0x002fc800078e0206 */
[----:B--2---:R-:W-:-:S04]  /*0900*/  IMAD R4, R24, R4, R5 ;  /* 0x0000000418047224 */ /* 0x004fc800078e0205 */
[----:B---3--:R-:W-:-:S07]  /*0910*/  IMAD R19, R27, R26, R4 ;  /* 0x0000001a1b137224 */ /* 0x008fce00078e0204 */
.L_x_4:
[----:B------:R-:W-:Y:S05]  /*0920*/  @!P2 BRA `(.L_x_3) ;  /* 0x000000000088a947 */ /* 0x000fea0003800000 */
[----:B------:R-:W-:Y:S02]  /*0930*/  ISETP.NE.AND P1, PT, R22, 0x1, PT ;  /* 0x000000011600780c */ /* 0x000fe40003f25270 */
[----:B------:R-:W-:-:S04]  /*0940*/  LOP3.LUT R4, R0, 0x1, RZ, 0xc0, !PT ;  /* 0x0000000100047812 */ /* 0x000fc800078ec0ff */
[----:B------:R-:W-:-:S07]  /*0950*/  ISETP.NE.U32.AND P2, PT, R4, 0x1, PT ;  /* 0x000000010400780c */ /* 0x000fce0003f45070 */
[----:B------:R-:W-:Y:S06]  /*0960*/  @!P1 BRA `(.L_x_5) ;  /* 0x0000000000449947 */ /* 0x000fec0003800000 */
[----:B------:R-:W0:Y:S01]  /*0970*/  S2UR UR6, SR_CgaCtaId ;  /* 0x00000000000679c3 */ /* 0x000e220000008800 */
[----:B------:R-:W-:Y:S01]  /*0980*/  UMOV UR5, 0x400 ;  /* 0x0000040000057882 */ /* 0x000fe20000000000 */
[C---:B------:R-:W-:Y:S01]  /*0990*/  IMAD R5, R3.reuse, R0, R9 ;  /* 0x0000000003057224 */ /* 0x040fe200078e0209 */
[----:B------:R-:W-:Y:S01]  /*09a0*/  UIADD3 UR7, UPT, UPT, UR5, 0x1000, URZ ;  /* 0x0000100005077890 */ /* 0x000fe2000fffe0ff */
[----:B------:R-:W-:Y:S02]  /*09b0*/  IADD3 R4, PT, PT, R12, R3, RZ ;  /* 0x000000030c047210 */ /* 0x000fe40007ffe0ff */
[----:B------:R-:W-:Y:S01]  /*09c0*/  IADD3 R3, PT, PT, R3, 0x2, RZ ;  /* 0x0000000203037810 */ /* 0x000fe20007ffe0ff */
[----:B0-----:R-:W-:Y:S02]  /*09d0*/  ULEA UR7, UR6, UR7, 0x18 ;  /* 0x0000000706077291 */ /* 0x001fe4000f8ec0ff */
[----:B------:R-:W-:-:S04]  /*09e0*/  ULEA UR5, UR6, UR5, 0x18 ;  /* 0x0000000506057291 */ /* 0x000fc8000f8ec0ff */
[----:B------:R-:W-:Y:S02]  /*09f0*/  LEA R5, R5, UR7, 0x2 ;  /* 0x0000000705057c11 */ /* 0x000fe4000f8e10ff */
[----:B------:R-:W-:-:S03]  /*0a00*/  LEA R4, R4, UR5, 0x2 ;  /* 0x0000000504047c11 */ /* 0x000fc6000f8e10ff */
[----:B------:R-:W-:Y:S02]  /*0a10*/  IMAD R21, R0, 0x4, R5 ;  /* 0x0000000400157824 */ /* 0x000fe400078e0205 */
[----:B------:R-:W-:Y:S04]  /*0a20*/  LDS R6, [R4] ;  /* 0x0000000004067984 */ /* 0x000fe80000000800 */
[----:B------:R-:W0:Y:S04]  /*0a30*/  LDS R5, [R5] ;  /* 0x0000000005057984 */ /* 0x000e280000000800 */
[----:B------:R-:W-:Y:S04]  /*0a40*/  LDS R7, [R4+0x4] ;  /* 0x0000040004077984 */ /* 0x000fe80000000800 */
[----:B------:R-:W1:Y:S01]  /*0a50*/  LDS R21, [R21] ;  /* 0x0000000015157984 */ /* 0x000e620000000800 */
[----:B0-----:R-:W-:-:S04]  /*0a60*/  IMAD R6, R6, R5, R19 ;  /* 0x0000000506067224 */ /* 0x001fc800078e0213 */
[----:B-1----:R-:W-:-:S07]  /*0a70*/  IMAD R19, R7, R21, R6 ;  /* 0x0000001507137224 */ /* 0x002fce00078e0206 */
.L_x_5:
[----:B------:R-:W-:Y:S05]  /*0a80*/  @P2 BRA `(.L_x_3) ;  /* 0x0000000000302947 */ /* 0x000fea0003800000 */
[----:B------:R-:W0:Y:S01]  /*0a90*/  S2UR UR6, SR_CgaCtaId ;  /* 0x00000000000679c3 */ /* 0x000e220000008800 */
[----:B------:R-:W-:Y:S01]  /*0aa0*/  UMOV UR5, 0x400 ;  /* 0x0000040000057882 */ /* 0x000fe20000000000 */
[-C--:B------:R-:W-:Y:S01]  /*0ab0*/  IADD3 R4, PT, PT, R12, R3.reuse, RZ ;  /* 0x000000030c047210 */ /* 0x080fe20007ffe0ff */
[----:B------:R-:W-:Y:S01]  /*0ac0*/  UIADD3 UR7, UPT, UPT, UR5, 0x1000, URZ ;  /* 0x0000100005077890 */ /* 0x000fe2000fffe0ff */
[----:B------:R-:W-:Y:S01]  /*0ad0*/  IMAD R3, R0, R3, R9 ;  /* 0x0000000300037224 */ /* 0x000fe200078e0209 */
[----:B0-----:R-:W-:Y:S02]  /*0ae0*/  ULEA UR5, UR6, UR5, 0x18 ;  /* 0x0000000506057291 */ /* 0x001fe4000f8ec0ff */
[----:B------:R-:W-:-:S04]  /*0af0*/  ULEA UR7, UR6, UR7, 0x18 ;  /* 0x0000000706077291 */ /* 0x000fc8000f8ec0ff */
[----:B------:R-:W-:Y:S02]  /*0b00*/  LEA R4, R4, UR5, 0x2 ;  /* 0x0000000504047c11 */ /* 0x000fe4000f8e10ff */
[----:B------:R-:W-:-:S04]  /*0b10*/  LEA R3, R3, UR7, 0x2 ;  /* 0x0000000703037c11 */ /* 0x000fc8000f8e10ff */
[----:B------:R-:W-:Y:S04]  /*0b20*/  LDS R4, [R4] ;  /* 0x0000000004047984 */ /* 0x000fe80000000800 */
[----:B------:R-:W0:Y:S02]  /*0b30*/  LDS R3, [R3] ;  /* 0x0000000003037984 */ /* 0x000e240000000800 */
[----:B0-----:R-:W-:-:S07]  /*0b40*/  IMAD R19, R4, R3, R19 ;  /* 0x0000000304137224 */ /* 0x001fce00078e0213 */
.L_x_3:
[----:B------:R-:W-:Y:S06]  /*0b50*/  BAR.SYNC.DEFER_BLOCKING 0x0 ;  /* 0x0000000000007b1d */ /* 0x000fec0000010000 */
[----:B------:R-:W-:Y:S05]  /*0b60*/  @P0 BRA `(.L_x_6) ;  /* 0xfffffff400f40947 */ /* 0x000fea000383ffff */
.L_x_0:
[----:B0-----:R-:W0:Y:S01]  /*0b70*/  LDC.64 R4, c[0x0][0x390] ;  /* 0x0000e400ff047b82 */ /* 0x001e220000000a00 */
[----:B------:R-:W-:-:S04]  /*0b80*/  IMAD R3, R11, R2, R13 ;  /* 0x000000020b037224 */ /* 0x000fc800078e020d */
[----:B0-----:R-:W-:-:S05]  /*0b90*/  IMAD.WIDE R2, R3, 0x4, R4 ;  /* 0x0000000403027825 */ /* 0x001fca00078e0204 */
[----:B------:R-:W-:Y:S01]  /*0ba0*/  STG.E desc[UR8][R2.64], R19 ;  /* 0x0000001302007986 */ /* 0x000fe2000c101908 */
[----:B------:R-:W-:Y:S05]  /*0bb0*/  EXIT ;  /* 0x000000000000794d */ /* 0x000fea0003800000 */
.L_x_7:
[----:B------:R-:W-:-:S00]  /*0bc0*/  BRA `(.L_x_7) ;  /* 0xfffffffc00fc7947 */ /* 0x000fc0000383ffff */
[----:B------:R-:W-:-:S00]  /*0bd0*/  NOP ;  /* 0x0000000000007918 */ /* 0x000fc00000000000 */
        /* <DEDUP_REMOVED lines=10> */
.L_x_8:


//--------------------- .nv.shared._Z11MatMulTiledPiS_S_ii --------------------------
	.section	.nv.shared._Z11MatMulTiledPiS_S_ii,"aw",@nobits
	.sectionflags	@""
	.align	4
.nv.shared._Z11MatMulTiledPiS_S_ii:
	.zero		9216


//--------------------- .nv.shared.reserved.0     --------------------------
	.section	.nv.shared.reserved.0,"aw",@nobits
	.weak		__nv_reservedSMEM_offset_0_alias
	.size		__nv_reservedSMEM_offset_0_alias, 0, 64
	.other		__nv_reservedSMEM_offset_0_alias,@"STO_CUDA_RESERVED_SHARED STV_DEFAULT"
__nv_reservedSMEM_offset_0_alias:
	.zero		0
	.zero		64


//--------------------- .nv.constant0._Z11MatMulTiledPiS_S_ii --------------------------
	.section	.nv.constant0._Z11MatMulTiledPiS_S_ii,"a",@progbits
	.sectionflags	@""
	.align	4
.nv.constant0._Z11MatMulTiledPiS_S_ii:
	.zero		928


//--------------------- SYMBOLS --------------------------

	.type		.nv.reservedSmem.offset0,@object
	.size		.nv.reservedSmem.offset0,0x4
	.type		.nv.reservedSmem.cap,@object
	.size		.nv.reservedSmem.cap,0x4
